//
// Generated by NVIDIA NVVM Compiler
//
// Compiler Build ID: CL-36424714
// Cuda compilation tools, release 13.0, V13.0.88
// Based on NVVM 20.0.0
//

.version 9.0
.target sm_100
.address_size 64

	// .globl	_Z13myfirstkernelv
.extern .func  (.param .b32 func_retval0) vprintf
(
	.param .b64 vprintf_param_0,
	.param .b64 vprintf_param_1
)
;
.global .align 1 .b8 $str[32] = {72, 101, 108, 108, 111, 33, 32, 73, 39, 109, 32, 116, 104, 114, 101, 97, 100, 32, 105, 110, 32, 98, 108, 111, 99, 107, 58, 32, 37, 100, 10};

.visible .entry _Z13myfirstkernelv()
{
	.local .align 8 .b8 	__local_depot0[8];
	.reg .b64 	%SP;
	.reg .b64 	%SPL;
	.reg .b32 	%r<4>;
	.reg .b64 	%rd<5>;

	mov.u64 	%SPL, __local_depot0;
	cvta.local.u64 	%SP, %SPL;
	add.u64 	%rd1, %SP, 0;
	add.u64 	%rd2, %SPL, 0;
	mov.u32 	%r1, %ctaid.x;
	st.local.u32 	[%rd2], %r1;
	mov.u64 	%rd3, $str;
	cvta.global.u64 	%rd4, %rd3;
	{ // callseq 0, 0
	.param .b64 param0;
	st.param.b64 	[param0], %rd4;
	.param .b64 param1;
	st.param.b64 	[param1], %rd1;
	.param .b32 retval0;
	call.uni (retval0), 
	vprintf, 
	(
	param0, 
	param1
	);
	ld.param.b32 	%r2, [retval0];
	} // callseq 0
	ret;

}


// ===== COMPILED SASS (sm_100) =====

	.target	sm_100

	.elftype	@"ET_EXEC"


//--------------------- .note.nv.tkinfo           --------------------------
	.section	.note.nv.tkinfo,"",@"SHT_NOTE"
	.sectionflags	@"SHF_NOTE_NV_TKINFO"
	.tkinfo
        /*0018*/ 	.word	0x00000002
        /*0030*/ 	.string	""
        /*0030*/ 	.string	"ptxas"
        /*0030*/ 	.string	"Cuda compilation tools, release 13.0, V13.0.88"
        /*0030*/ 	.string	"Build cuda_13.0.r13.0/compiler.36424714_0"
        /*0030*/ 	.string	"-arch sm_100 -m 64 "



//--------------------- .note.nv.cuinfo           --------------------------
	.section	.note.nv.cuinfo,"",@"SHT_NOTE"
	.sectionflags	@"SHF_NOTE_NV_CUINFO"
        /*0018*/ 	.short	0x0002
        /*001a*/ 	.short	0x0064
        /*001c*/ 	.short	0x0082
	.zero		2


//--------------------- .nv.info                  --------------------------
	.section	.nv.info,"",@"SHT_CUDA_INFO"
	.align	4


	//----- nvinfo : EIATTR_REGCOUNT
	.align		4
        /*0000*/ 	.byte	0x04, 0x2f
        /*0002*/ 	.short	(.L_2 - .L_1)
	.align		4
.L_1:
        /*0004*/ 	.word	index@(_Z13myfirstkernelv)
        /*0008*/ 	.word	0x00000018


	//----- nvinfo : EIATTR_FRAME_SIZE
	.align		4
.L_2:
        /*000c*/ 	.byte	0x04, 0x11
        /*000e*/ 	.short	(.L_4 - .L_3)
	.align		4
.L_3:
        /*0010*/ 	.word	index@(_Z13myfirstkernelv)
        /*0014*/ 	.word	0x00000008


	//----- nvinfo : EIATTR_MIN_STACK_SIZE
	.align		4
.L_4:
        /*0018*/ 	.byte	0x04, 0x12
        /*001a*/ 	.short	(.L_6 - .L_5)
	.align		4
.L_5:
        /*001c*/ 	.word	index@(_Z13myfirstkernelv)
        /*0020*/ 	.word	0x00000008
.L_6:


//--------------------- .nv.compat                --------------------------
	.section	.nv.compat,"",@"SHT_CUDA_COMPAT_INFO"
	.align	4
        /*0000*/ 	.byte	0x02, 0x09, 0x00, 0x00, 0x02, 0x02, 0x01, 0x00, 0x02, 0x05, 0x05, 0x00, 0x03, 0x07, 0x01, 0x01
        /*0010*/ 	.byte	0x02, 0x03, 0x00, 0x00, 0x02, 0x06, 0x01, 0x00, 0x04, 0x0b, 0x08, 0x00, 0x09, 0x00, 0x00, 0x00
        /*0020*/ 	.byte	0x00, 0x00, 0x00, 0x00


//--------------------- .nv.info._Z13myfirstkernelv --------------------------
	.section	.nv.info._Z13myfirstkernelv,"",@"SHT_CUDA_INFO"
	.sectionflags	@""
	.align	4


	//----- nvinfo : EIATTR_CUDA_API_VERSION
	.align		4
        /*0000*/ 	.byte	0x04, 0x37
        /*0002*/ 	.short	(.L_8 - .L_7)
.L_7:
        /*0004*/ 	.word	0x00000082


	//----- nvinfo : EIATTR_SPARSE_MMA_MASK
	.align		4
.L_8:
        /*0008*/ 	.byte	0x03, 0x50
        /*000a*/ 	.short	0x0000


	//----- nvinfo : EIATTR_MAXREG_COUNT
	.align		4
        /*000c*/ 	.byte	0x03, 0x1b
        /*000e*/ 	.short	0x00ff


	//----- nvinfo : EIATTR_EXTERNS
	.align		4
        /*0010*/ 	.byte	0x04, 0x0f
        /*0012*/ 	.short	(.L_10 - .L_9)


	//   ....[0]....
	.align		4
.L_9:
        /*0014*/ 	.word	index@(vprintf)


	//----- nvinfo : EIATTR_MERCURY_ISA_VERSION
	.align		4
.L_10:
        /*0018*/ 	.byte	0x03, 0x5f
        /*001a*/ 	.short	0x0101


	//----- nvinfo : EIATTR_VRC_CTA_INIT_COUNT
	.align		4
        /*001c*/ 	.byte	0x02, 0x4a
	.zero		1
	.zero		1


	//----- nvinfo : EIATTR_SYSCALL_OFFSETS
	.align		4
        /*0020*/ 	.byte	0x04, 0x46
        /*0022*/ 	.short	(.L_12 - .L_11)


	//   ....[0]....
.L_11:
        /*0024*/ 	.word	0x000000e0


	//----- nvinfo : EIATTR_EXIT_INSTR_OFFSETS
	.align		4
.L_12:
        /*0028*/ 	.byte	0x04, 0x1c
        /*002a*/ 	.short	(.L_14 - .L_13)


	//   ....[0]....
.L_13:
        /*002c*/ 	.word	0x000000f0


	//----- nvinfo : EIATTR_SW_WAR
	.align		4
.L_14:
        /*0030*/ 	.byte	0x04, 0x36
        /*0032*/ 	.short	(.L_16 - .L_15)
.L_15:
        /*0034*/ 	.word	0x00000008
.L_16:


//--------------------- .nv.callgraph             --------------------------
	.section	.nv.callgraph,"",@"SHT_CUDA_CALLGRAPH"
	.align	4
	.sectionentsize	8
	.align		4
        /*0000*/ 	.word	0x00000000
	.align		4
        /*0004*/ 	.word	0xffffffff
	.align		4
        /*0008*/ 	.word	index@(_Z13myfirstkernelv)
	.align		4
        /*000c*/ 	.word	index@(vprintf)
	.align		4
        /*0010*/ 	.word	0x00000000
	.align		4
        /*0014*/ 	.word	0xfffffffe
	.align		4
        /*0018*/ 	.word	0x00000000
	.align		4
        /*001c*/ 	.word	0xfffffffd
	.align		4
        /*0020*/ 	.word	0x00000000
	.align		4
        /*0024*/ 	.word	0xfffffffc


//--------------------- .nv.constant4             --------------------------
	.section	.nv.constant4,"a",@progbits
	.align	8
	.align		8
.nv.constant4:
        /*0000*/ 	.dword	vprintf
	.align		8
        /*0008*/ 	.dword	$str


//--------------------- .text._Z13myfirstkernelv  --------------------------
	.section	.text._Z13myfirstkernelv,"ax",@progbits
	.align	128
        .global         _Z13myfirstkernelv
        .type           _Z13myfirstkernelv,@function
        .size           _Z13myfirstkernelv,(.L_x_2 - _Z13myfirstkernelv)
        .other          _Z13myfirstkernelv,@"STO_CUDA_ENTRY STV_DEFAULT"
_Z13myfirstkernelv:
.text._Z13myfirstkernelv:
[----:B------:R-:W0:Y:S01]  /*0000*/  LDC R1, c[0x0][0x37c] ;  /* 0x0000df00ff017b82 */ /* 0x000e220000000800 */
[----:B------:R-:W1:Y:S01]  /*0010*/  S2R R8, SR_CTAID.X ;  /* 0x0000000000087919 */ /* 0x000e620000002500 */
[----:B0-----:R-:W-:Y:S01]  /*0020*/  VIADD R1, R1, 0xfffffff8 ;  /* 0xfffffff801017836 */ /* 0x001fe20000000000 */
[----:B------:R-:W-:Y:S01]  /*0030*/  MOV R0, 0x0 ;  /* 0x0000000000007802 */ /* 0x000fe20000000f00 */
[----:B------:R-:W0:Y:S04]  /*0040*/  LDCU UR4, c[0x0][0x2f8] ;  /* 0x00005f00ff0477ac */ /* 0x000e280008000800 */
[----:B------:R2:W3:Y:S01]  /*0050*/  LDC.64 R2, c[0x4][R0] ;  /* 0x0100000000027b82 */ /* 0x0004e20000000a00 */
[----:B------:R-:W4:Y:S01]  /*0060*/  LDCU.64 UR6, c[0x4][0x8] ;  /* 0x01000100ff0677ac */ /* 0x000f220008000a00 */
[----:B------:R-:W5:Y:S01]  /*0070*/  LDCU UR5, c[0x0][0x2fc] ;  /* 0x00005f80ff0577ac */ /* 0x000f620008000800 */
[----:B0-----:R-:W-:Y:S01]  /*0080*/  IADD3 R6, P0, PT, R1, UR4, RZ ;  /* 0x0000000401067c10 */ /* 0x001fe2000ff1e0ff */
[----:B----4-:R-:W-:Y:S01]  /*0090*/  IMAD.U32 R4, RZ, RZ, UR6 ;  /* 0x00000006ff047e24 */ /* 0x010fe2000f8e00ff */
[----:B------:R-:W-:-:S03]  /*00a0*/  MOV R5, UR7 ;  /* 0x0000000700057c02 */ /* 0x000fc60008000f00 */
[----:B-----5:R-:W-:Y:S01]  /*00b0*/  IMAD.X R7, RZ, RZ, UR5, P0 ;  /* 0x00000005ff077e24 */ /* 0x020fe200080e06ff */
[----:B-1----:R2:W-:Y:S07]  /*00c0*/  STL [R1], R8 ;  /* 0x0000000801007387 */ /* 0x0025ee0000100800 */
[----:B------:R-:W-:-:S07]  /*00d0*/  LEPC R20, `(.L_x_0) ;  /* 0x000000001014794e */ /* 0x000fce0000000000 */
[----:B--23--:R-:W-:Y:S05]  /*00e0*/  CALL.ABS.NOINC R2 ;  /* 0x0000000002007343 */ /* 0x00cfea0003c00000 */
.L_x_0:
[----:B------:R-:W-:Y:S05]  /*00f0*/  EXIT ;  /* 0x000000000000794d */ /* 0x000fea0003800000 */
.L_x_1:
[----:B------:R-:W-:-:S00]  /*0100*/  BRA `(.L_x_1) ;  /* 0xfffffffc00fc7947 */ /* 0x000fc0000383ffff */
[----:B------:R-:W-:-:S00]  /*0110*/  NOP ;  /* 0x0000000000007918 */ /* 0x000fc00000000000 */
        /* <DEDUP_REMOVED lines=14> */
.L_x_2:


//--------------------- .nv.global.init           --------------------------
	.section	.nv.global.init,"aw",@progbits
.nv.global.init:
	.type		$str,@object
	.size		$str,(.L_0 - $str)
$str:
        /*0000*/ 	.byte	0x48, 0x65, 0x6c, 0x6c, 0x6f, 0x21, 0x20, 0x49, 0x27, 0x6d, 0x20, 0x74, 0x68, 0x72, 0x65, 0x61
        /*0010*/ 	.byte	0x64, 0x20, 0x69, 0x6e, 0x20, 0x62, 0x6c, 0x6f, 0x63, 0x6b, 0x3a, 0x20, 0x25, 0x64, 0x0a, 0x00
.L_0:


//--------------------- .nv.shared.reserved.0     --------------------------
	.section	.nv.shared.reserved.0,"aw",@nobits
	.weak		__nv_reservedSMEM_offset_0_alias
	.size		__nv_reservedSMEM_offset_0_alias, 0, 64
	.other		__nv_reservedSMEM_offset_0_alias,@"STO_CUDA_RESERVED_SHARED STV_DEFAULT"
__nv_reservedSMEM_offset_0_alias:
	.zero		0
	.zero		64


//--------------------- .nv.constant0._Z13myfirstkernelv --------------------------
	.section	.nv.constant0._Z13myfirstkernelv,"a",@progbits
	.sectionflags	@""
	.align	4
.nv.constant0._Z13myfirstkernelv:
	.zero		896


//--------------------- SYMBOLS --------------------------

	.type		.nv.reservedSmem.offset0,@object
	.size		.nv.reservedSmem.offset0,0x4
	.type		vprintf,@function
